//
// Generated by NVIDIA NVVM Compiler
//
// Compiler Build ID: CL-36424714
// Cuda compilation tools, release 13.0, V13.0.88
// Based on NVVM 20.0.0
//

.version 9.0
.target sm_100
.address_size 64

	// .globl	_Z11init_matrixP6__halfS0_i

.visible .entry _Z11init_matrixP6__halfS0_i(
	.param .u64 .ptr .align 1 _Z11init_matrixP6__halfS0_i_param_0,
	.param .u64 .ptr .align 1 _Z11init_matrixP6__halfS0_i_param_1,
	.param .u32 _Z11init_matrixP6__halfS0_i_param_2
)
{
	.reg .pred 	%p<2>;
	.reg .b16 	%rs<2>;
	.reg .b32 	%r<12>;
	.reg .b32 	%f<2>;
	.reg .b64 	%rd<8>;

	ld.param.u64 	%rd1, [_Z11init_matrixP6__halfS0_i_param_0];
	ld.param.u64 	%rd2, [_Z11init_matrixP6__halfS0_i_param_1];
	ld.param.u32 	%r3, [_Z11init_matrixP6__halfS0_i_param_2];
	mov.u32 	%r4, %ctaid.y;
	mov.u32 	%r5, %ntid.y;
	mov.u32 	%r6, %tid.y;
	mad.lo.s32 	%r1, %r4, %r5, %r6;
	mov.u32 	%r7, %ctaid.x;
	mov.u32 	%r8, %ntid.x;
	mov.u32 	%r9, %tid.x;
	mad.lo.s32 	%r2, %r7, %r8, %r9;
	max.s32 	%r10, %r1, %r2;
	setp.ge.s32 	%p1, %r10, %r3;
	@%p1 bra 	$L__BB0_2;
	cvta.to.global.u64 	%rd3, %rd1;
	cvta.to.global.u64 	%rd4, %rd2;
	mov.f32 	%f1, 0f3F800000;
	// begin inline asm
	{  cvt.rn.f16.f32 %rs1, %f1;}

	// end inline asm
	mad.lo.s32 	%r11, %r3, %r2, %r1;
	mul.wide.s32 	%rd5, %r11, 2;
	add.s64 	%rd6, %rd3, %rd5;
	st.global.u16 	[%rd6], %rs1;
	add.s64 	%rd7, %rd4, %rd5;
	st.global.u16 	[%rd7], %rs1;
$L__BB0_2:
	ret;

}
	// .globl	_Z11matmul_wmmaP6__halfS0_Pfi
.visible .entry _Z11matmul_wmmaP6__halfS0_Pfi(
	.param .u64 .ptr .align 1 _Z11matmul_wmmaP6__halfS0_Pfi_param_0,
	.param .u64 .ptr .align 1 _Z11matmul_wmmaP6__halfS0_Pfi_param_1,
	.param .u64 .ptr .align 1 _Z11matmul_wmmaP6__halfS0_Pfi_param_2,
	.param .u32 _Z11matmul_wmmaP6__halfS0_Pfi_param_3
)
{
	.reg .pred 	%p<6>;
	.reg .b32 	%r<151>;
	.reg .b32 	%f<125>;
	.reg .b64 	%rd<38>;

	ld.param.u64 	%rd4, [_Z11matmul_wmmaP6__halfS0_Pfi_param_1];
	ld.param.u32 	%r37, [_Z11matmul_wmmaP6__halfS0_Pfi_param_3];
	cvta.to.global.u64 	%rd1, %rd4;
	mov.u32 	%r1, %ctaid.y;
	mov.u32 	%r2, %ctaid.x;
	shr.s32 	%r38, %r37, 31;
	shr.u32 	%r39, %r38, 28;
	add.s32 	%r40, %r37, %r39;
	shr.s32 	%r3, %r40, 4;
	setp.lt.s32 	%p1, %r37, 16;
	mov.f32 	%f117, 0f00000000;
	mov.f32 	%f118, %f117;
	mov.f32 	%f119, %f117;
	mov.f32 	%f120, %f117;
	mov.f32 	%f121, %f117;
	mov.f32 	%f122, %f117;
	mov.f32 	%f123, %f117;
	mov.f32 	%f124, %f117;
	@%p1 bra 	$L__BB1_7;
	mul.lo.s32 	%r42, %r1, %r37;
	shl.b32 	%r4, %r42, 4;
	shl.b32 	%r140, %r2, 4;
	add.s32 	%r43, %r3, -1;
	and.b32  	%r6, %r3, 3;
	setp.lt.u32 	%p2, %r43, 3;
	mov.b32 	%r147, 0;
	mov.f32 	%f117, 0f00000000;
	@%p2 bra 	$L__BB1_4;
	and.b32  	%r147, %r3, 134217724;
	neg.s32 	%r146, %r147;
	shl.b32 	%r45, %r37, 5;
	add.s32 	%r143, %r45, %r140;
	mad.lo.s32 	%r142, %r37, 48, %r140;
	shl.b32 	%r46, %r37, 4;
	add.s32 	%r141, %r140, %r46;
	mov.f32 	%f117, 0f00000000;
	mov.b32 	%r145, 0;
	cvt.u64.u32 	%rd10, %r4;
	mov.u32 	%r144, %r4;
	mov.f32 	%f118, %f117;
	mov.f32 	%f119, %f117;
	mov.f32 	%f120, %f117;
	mov.f32 	%f121, %f117;
	mov.f32 	%f122, %f117;
	mov.f32 	%f123, %f117;
	mov.f32 	%f124, %f117;
$L__BB1_3:
	ld.param.u64 	%rd35, [_Z11matmul_wmmaP6__halfS0_Pfi_param_0];
	cvta.to.global.u64 	%rd5, %rd35;
	mul.wide.u32 	%rd6, %r144, 2;
	add.s64 	%rd7, %rd5, %rd6;
	mul.wide.u32 	%rd8, %r140, 2;
	add.s64 	%rd9, %rd1, %rd8;
	mov.b32 	%r47, 16;
	wmma.load.a.sync.aligned.row.m16n16k16.global.f16 	{%r48, %r49, %r50, %r51, %r52, %r53, %r54, %r55}, [%rd7], %r47;
	wmma.load.b.sync.aligned.row.m16n16k16.global.f16 	{%r56, %r57, %r58, %r59, %r60, %r61, %r62, %r63}, [%rd9], %r47;
	wmma.mma.sync.aligned.row.row.m16n16k16.f32.f32 {%f61, %f62, %f63, %f64, %f65, %f66, %f67, %f68}, {%r48, %r49, %r50, %r51, %r52, %r53, %r54, %r55}, {%r56, %r57, %r58, %r59, %r60, %r61, %r62, %r63}, {%f124, %f123, %f122, %f121, %f120, %f119, %f118, %f117};
	cvt.u64.u32 	%rd11, %r145;
	add.s64 	%rd12, %rd11, %rd10;
	shl.b64 	%rd13, %rd12, 1;
	add.s64 	%rd14, %rd5, %rd13;
	add.s64 	%rd15, %rd14, 32;
	mul.wide.u32 	%rd16, %r141, 2;
	add.s64 	%rd17, %rd1, %rd16;
	wmma.load.a.sync.aligned.row.m16n16k16.global.f16 	{%r64, %r65, %r66, %r67, %r68, %r69, %r70, %r71}, [%rd15], %r47;
	wmma.load.b.sync.aligned.row.m16n16k16.global.f16 	{%r72, %r73, %r74, %r75, %r76, %r77, %r78, %r79}, [%rd17], %r47;
	wmma.mma.sync.aligned.row.row.m16n16k16.f32.f32 {%f69, %f70, %f71, %f72, %f73, %f74, %f75, %f76}, {%r64, %r65, %r66, %r67, %r68, %r69, %r70, %r71}, {%r72, %r73, %r74, %r75, %r76, %r77, %r78, %r79}, {%f61, %f62, %f63, %f64, %f65, %f66, %f67, %f68};
	add.s64 	%rd18, %rd14, 64;
	mul.wide.u32 	%rd19, %r143, 2;
	add.s64 	%rd20, %rd1, %rd19;
	wmma.load.a.sync.aligned.row.m16n16k16.global.f16 	{%r80, %r81, %r82, %r83, %r84, %r85, %r86, %r87}, [%rd18], %r47;
	wmma.load.b.sync.aligned.row.m16n16k16.global.f16 	{%r88, %r89, %r90, %r91, %r92, %r93, %r94, %r95}, [%rd20], %r47;
	wmma.mma.sync.aligned.row.row.m16n16k16.f32.f32 {%f77, %f78, %f79, %f80, %f81, %f82, %f83, %f84}, {%r80, %r81, %r82, %r83, %r84, %r85, %r86, %r87}, {%r88, %r89, %r90, %r91, %r92, %r93, %r94, %r95}, {%f69, %f70, %f71, %f72, %f73, %f74, %f75, %f76};
	add.s64 	%rd21, %rd14, 96;
	mul.wide.u32 	%rd22, %r142, 2;
	add.s64 	%rd23, %rd1, %rd22;
	wmma.load.a.sync.aligned.row.m16n16k16.global.f16 	{%r96, %r97, %r98, %r99, %r100, %r101, %r102, %r103}, [%rd21], %r47;
	wmma.load.b.sync.aligned.row.m16n16k16.global.f16 	{%r104, %r105, %r106, %r107, %r108, %r109, %r110, %r111}, [%rd23], %r47;
	wmma.mma.sync.aligned.row.row.m16n16k16.f32.f32 {%f124, %f123, %f122, %f121, %f120, %f119, %f118, %f117}, {%r96, %r97, %r98, %r99, %r100, %r101, %r102, %r103}, {%r104, %r105, %r106, %r107, %r108, %r109, %r110, %r111}, {%f77, %f78, %f79, %f80, %f81, %f82, %f83, %f84};
	add.s32 	%r146, %r146, 4;
	add.s32 	%r145, %r145, 64;
	add.s32 	%r144, %r144, 64;
	shl.b32 	%r112, %r37, 6;
	add.s32 	%r143, %r143, %r112;
	add.s32 	%r142, %r142, %r112;
	add.s32 	%r141, %r141, %r112;
	add.s32 	%r140, %r140, %r112;
	setp.ne.s32 	%p3, %r146, 0;
	@%p3 bra 	$L__BB1_3;
$L__BB1_4:
	setp.eq.s32 	%p4, %r6, 0;
	@%p4 bra 	$L__BB1_7;
	mul.lo.s32 	%r113, %r147, %r37;
	shl.b32 	%r114, %r113, 4;
	mov.u32 	%r115, %ctaid.x;
	shl.b32 	%r116, %r115, 4;
	add.s32 	%r150, %r114, %r116;
	shl.b32 	%r28, %r37, 4;
	shl.b32 	%r117, %r147, 4;
	add.s32 	%r149, %r4, %r117;
	neg.s32 	%r148, %r6;
$L__BB1_6:
	.pragma "nounroll";
	ld.param.u64 	%rd36, [_Z11matmul_wmmaP6__halfS0_Pfi_param_0];
	cvta.to.global.u64 	%rd24, %rd36;
	mul.wide.u32 	%rd25, %r149, 2;
	add.s64 	%rd26, %rd24, %rd25;
	mul.wide.u32 	%rd27, %r150, 2;
	add.s64 	%rd28, %rd1, %rd27;
	mov.b32 	%r118, 16;
	wmma.load.a.sync.aligned.row.m16n16k16.global.f16 	{%r119, %r120, %r121, %r122, %r123, %r124, %r125, %r126}, [%rd26], %r118;
	wmma.load.b.sync.aligned.row.m16n16k16.global.f16 	{%r127, %r128, %r129, %r130, %r131, %r132, %r133, %r134}, [%rd28], %r118;
	wmma.mma.sync.aligned.row.row.m16n16k16.f32.f32 {%f124, %f123, %f122, %f121, %f120, %f119, %f118, %f117}, {%r119, %r120, %r121, %r122, %r123, %r124, %r125, %r126}, {%r127, %r128, %r129, %r130, %r131, %r132, %r133, %r134}, {%f124, %f123, %f122, %f121, %f120, %f119, %f118, %f117};
	add.s32 	%r150, %r150, %r28;
	add.s32 	%r149, %r149, 16;
	add.s32 	%r148, %r148, 1;
	setp.ne.s32 	%p5, %r148, 0;
	@%p5 bra 	$L__BB1_6;
$L__BB1_7:
	ld.param.u64 	%rd37, [_Z11matmul_wmmaP6__halfS0_Pfi_param_2];
	cvta.to.global.u64 	%rd29, %rd37;
	mov.u32 	%r135, %ctaid.y;
	mul.lo.s32 	%r136, %r135, %r37;
	shl.b32 	%r137, %r136, 4;
	cvt.s64.s32 	%rd30, %r137;
	mov.u32 	%r138, %ctaid.x;
	shl.b32 	%r139, %r138, 4;
	cvt.u64.u32 	%rd31, %r139;
	add.s64 	%rd32, %rd30, %rd31;
	shl.b64 	%rd33, %rd32, 2;
	add.s64 	%rd34, %rd29, %rd33;
	wmma.store.d.sync.aligned.row.m16n16k16.global.f32 	[%rd34], {%f124, %f123, %f122, %f121, %f120, %f119, %f118, %f117}, %r37;
	ret;

}


// ===== COMPILED SASS (sm_100) =====

	.target	sm_100

	.elftype	@"ET_EXEC"


//--------------------- .note.nv.tkinfo           --------------------------
	.section	.note.nv.tkinfo,"",@"SHT_NOTE"
	.sectionflags	@"SHF_NOTE_NV_TKINFO"
	.tkinfo
        /*0018*/ 	.word	0x00000002
        /*0030*/ 	.string	""
        /*0030*/ 	.string	"ptxas"
        /*0030*/ 	.string	"Cuda compilation tools, release 13.0, V13.0.88"
        /*0030*/ 	.string	"Build cuda_13.0.r13.0/compiler.36424714_0"
        /*0030*/ 	.string	"-arch sm_100 -m 64 "



//--------------------- .note.nv.cuinfo           --------------------------
	.section	.note.nv.cuinfo,"",@"SHT_NOTE"
	.sectionflags	@"SHF_NOTE_NV_CUINFO"
        /*0018*/ 	.short	0x0002
        /*001a*/ 	.short	0x0064
        /*001c*/ 	.short	0x0082
	.zero		2


//--------------------- .nv.info                  --------------------------
	.section	.nv.info,"",@"SHT_CUDA_INFO"
	.align	4


	//----- nvinfo : EIATTR_REGCOUNT
	.align		4
        /*0000*/ 	.byte	0x04, 0x2f
        /*0002*/ 	.short	(.L_1 - .L_0)
	.align		4
.L_0:
        /*0004*/ 	.word	index@(_Z11init_matrixP6__halfS0_i)
        /*0008*/ 	.word	0x0000000a


	//----- nvinfo : EIATTR_FRAME_SIZE
	.align		4
.L_1:
        /*000c*/ 	.byte	0x04, 0x11
        /*000e*/ 	.short	(.L_3 - .L_2)
	.align		4
.L_2:
        /*0010*/ 	.word	index@(_Z11init_matrixP6__halfS0_i)
        /*0014*/ 	.word	0x00000000


	//----- nvinfo : EIATTR_REGCOUNT
	.align		4
.L_3:
        /*0018*/ 	.byte	0x04, 0x2f
        /*001a*/ 	.short	(.L_5 - .L_4)
	.align		4
.L_4:
        /*001c*/ 	.word	index@(_Z11matmul_wmmaP6__halfS0_Pfi)
        /*0020*/ 	.word	0x00000020


	//----- nvinfo : EIATTR_FRAME_SIZE
	.align		4
.L_5:
        /*0024*/ 	.byte	0x04, 0x11
        /*0026*/ 	.short	(.L_7 - .L_6)
	.align		4
.L_6:
        /*0028*/ 	.word	index@(_Z11matmul_wmmaP6__halfS0_Pfi)
        /*002c*/ 	.word	0x00000000


	//----- nvinfo : EIATTR_MIN_STACK_SIZE
	.align		4
.L_7:
        /*0030*/ 	.byte	0x04, 0x12
        /*0032*/ 	.short	(.L_9 - .L_8)
	.align		4
.L_8:
        /*0034*/ 	.word	index@(_Z11matmul_wmmaP6__halfS0_Pfi)
        /*0038*/ 	.word	0x00000000


	//----- nvinfo : EIATTR_MIN_STACK_SIZE
	.align		4
.L_9:
        /*003c*/ 	.byte	0x04, 0x12
        /*003e*/ 	.short	(.L_11 - .L_10)
	.align		4
.L_10:
        /*0040*/ 	.word	index@(_Z11init_matrixP6__halfS0_i)
        /*0044*/ 	.word	0x00000000
.L_11:


//--------------------- .nv.compat                --------------------------
	.section	.nv.compat,"",@"SHT_CUDA_COMPAT_INFO"
	.align	4
        /*0000*/ 	.byte	0x02, 0x09, 0x00, 0x00, 0x02, 0x02, 0x01, 0x00, 0x02, 0x05, 0x05, 0x00, 0x03, 0x07, 0x01, 0x01
        /*0010*/ 	.byte	0x02, 0x03, 0x00, 0x00, 0x02, 0x06, 0x01, 0x00, 0x04, 0x0b, 0x08, 0x00, 0x09, 0x00, 0x00, 0x00
        /*0020*/ 	.byte	0x00, 0x00, 0x00, 0x00


//--------------------- .nv.info._Z11matmul_wmmaP6__halfS0_Pfi --------------------------
	.section	.nv.info._Z11matmul_wmmaP6__halfS0_Pfi,"",@"SHT_CUDA_INFO"
	.sectionflags	@""
	.align	4


	//----- nvinfo : EIATTR_CUDA_API_VERSION
	.align		4
        /*0000*/ 	.byte	0x04, 0x37
        /*0002*/ 	.short	(.L_13 - .L_12)
.L_12:
        /*0004*/ 	.word	0x00000082


	//----- nvinfo : EIATTR_KPARAM_INFO
	.align		4
.L_13:
        /*0008*/ 	.byte	0x04, 0x17
        /*000a*/ 	.short	(.L_15 - .L_14)
.L_14:
        /*000c*/ 	.word	0x00000000
        /*0010*/ 	.short	0x0003
        /*0012*/ 	.short	0x0018
        /*0014*/ 	.byte	0x00, 0xf0, 0x11, 0x00


	//----- nvinfo : EIATTR_KPARAM_INFO
	.align		4
.L_15:
        /*0018*/ 	.byte	0x04, 0x17
        /*001a*/ 	.short	(.L_17 - .L_16)
.L_16:
        /*001c*/ 	.word	0x00000000
        /*0020*/ 	.short	0x0002
        /*0022*/ 	.short	0x0010
        /*0024*/ 	.byte	0x00, 0xf5, 0x21, 0x00


	//----- nvinfo : EIATTR_KPARAM_INFO
	.align		4
.L_17:
        /*0028*/ 	.byte	0x04, 0x17
        /*002a*/ 	.short	(.L_19 - .L_18)
.L_18:
        /*002c*/ 	.word	0x00000000
        /*0030*/ 	.short	0x0001
        /*0032*/ 	.short	0x0008
        /*0034*/ 	.byte	0x00, 0xf5, 0x21, 0x00


	//----- nvinfo : EIATTR_KPARAM_INFO
	.align		4
.L_19:
        /*0038*/ 	.byte	0x04, 0x17
        /*003a*/ 	.short	(.L_21 - .L_20)
.L_20:
        /*003c*/ 	.word	0x00000000
        /*0040*/ 	.short	0x0000
        /*0042*/ 	.short	0x0000
        /*0044*/ 	.byte	0x00, 0xf5, 0x21, 0x00


	//----- nvinfo : EIATTR_SPARSE_MMA_MASK
	.align		4
.L_21:
        /*0048*/ 	.byte	0x03, 0x50
        /*004a*/ 	.short	0x0000


	//----- nvinfo : EIATTR_WMMA_USED
	.align		4
        /*004c*/ 	.byte	0x01, 0x2b
	.zero		2


	//----- nvinfo : EIATTR_MAXREG_COUNT
	.align		4
        /*0050*/ 	.byte	0x03, 0x1b
        /*0052*/ 	.short	0x00ff


	//----- nvinfo : EIATTR_MERCURY_ISA_VERSION
	.align		4
        /*0054*/ 	.byte	0x03, 0x5f
        /*0056*/ 	.short	0x0101


	//----- nvinfo : EIATTR_VRC_CTA_INIT_COUNT
	.align		4
        /*0058*/ 	.byte	0x02, 0x4a
	.zero		1
	.zero		1


	//----- nvinfo : EIATTR_EXIT_INSTR_OFFSETS
	.align		4
        /*005c*/ 	.byte	0x04, 0x1c
        /*005e*/ 	.short	(.L_23 - .L_22)


	//   ....[0]....
.L_22:
        /*0060*/ 	.word	0x00000c20


	//----- nvinfo : EIATTR_CBANK_PARAM_SIZE
	.align		4
.L_23:
        /*0064*/ 	.byte	0x03, 0x19
        /*0066*/ 	.short	0x001c


	//----- nvinfo : EIATTR_PARAM_CBANK
	.align		4
        /*0068*/ 	.byte	0x04, 0x0a
        /*006a*/ 	.short	(.L_25 - .L_24)
	.align		4
.L_24:
        /*006c*/ 	.word	index@(.nv.constant0._Z11matmul_wmmaP6__halfS0_Pfi)
        /*0070*/ 	.short	0x0380
        /*0072*/ 	.short	0x001c


	//----- nvinfo : EIATTR_SW_WAR
	.align		4
.L_25:
        /*0074*/ 	.byte	0x04, 0x36
        /*0076*/ 	.short	(.L_27 - .L_26)
.L_26:
        /*0078*/ 	.word	0x00000008
.L_27:


//--------------------- .nv.info._Z11init_matrixP6__halfS0_i --------------------------
	.section	.nv.info._Z11init_matrixP6__halfS0_i,"",@"SHT_CUDA_INFO"
	.sectionflags	@""
	.align	4


	//----- nvinfo : EIATTR_CUDA_API_VERSION
	.align		4
        /*0000*/ 	.byte	0x04, 0x37
        /*0002*/ 	.short	(.L_29 - .L_28)
.L_28:
        /*0004*/ 	.word	0x00000082


	//----- nvinfo : EIATTR_KPARAM_INFO
	.align		4
.L_29:
        /*0008*/ 	.byte	0x04, 0x17
        /*000a*/ 	.short	(.L_31 - .L_30)
.L_30:
        /*000c*/ 	.word	0x00000000
        /*0010*/ 	.short	0x0002
        /*0012*/ 	.short	0x0010
        /*0014*/ 	.byte	0x00, 0xf0, 0x11, 0x00


	//----- nvinfo : EIATTR_KPARAM_INFO
	.align		4
.L_31:
        /*0018*/ 	.byte	0x04, 0x17
        /*001a*/ 	.short	(.L_33 - .L_32)
.L_32:
        /*001c*/ 	.word	0x00000000
        /*0020*/ 	.short	0x0001
        /*0022*/ 	.short	0x0008
        /*0024*/ 	.byte	0x00, 0xf5, 0x21, 0x00


	//----- nvinfo : EIATTR_KPARAM_INFO
	.align		4
.L_33:
        /*0028*/ 	.byte	0x04, 0x17
        /*002a*/ 	.short	(.L_35 - .L_34)
.L_34:
        /*002c*/ 	.word	0x00000000
        /*0030*/ 	.short	0x0000
        /*0032*/ 	.short	0x0000
        /*0034*/ 	.byte	0x00, 0xf5, 0x21, 0x00


	//----- nvinfo : EIATTR_SPARSE_MMA_MASK
	.align		4
.L_35:
        /*0038*/ 	.byte	0x03, 0x50
        /*003a*/ 	.short	0x0000


	//----- nvinfo : EIATTR_MAXREG_COUNT
	.align		4
        /*003c*/ 	.byte	0x03, 0x1b
        /*003e*/ 	.short	0x00ff


	//----- nvinfo : EIATTR_MERCURY_ISA_VERSION
	.align		4
        /*0040*/ 	.byte	0x03, 0x5f
        /*0042*/ 	.short	0x0101


	//----- nvinfo : EIATTR_VRC_CTA_INIT_COUNT
	.align		4
        /*0044*/ 	.byte	0x02, 0x4a
	.zero		1
	.zero		1


	//----- nvinfo : EIATTR_EXIT_INSTR_OFFSETS
	.align		4
        /*0048*/ 	.byte	0x04, 0x1c
        /*004a*/ 	.short	(.L_37 - .L_36)


	//   ....[0]....
.L_36:
        /*004c*/ 	.word	0x000000c0


	//   ....[1]....
        /*0050*/ 	.word	0x00000170


	//----- nvinfo : EIATTR_CBANK_PARAM_SIZE
	.align		4
.L_37:
        /*0054*/ 	.byte	0x03, 0x19
        /*0056*/ 	.short	0x0014


	//----- nvinfo : EIATTR_PARAM_CBANK
	.align		4
        /*0058*/ 	.byte	0x04, 0x0a
        /*005a*/ 	.short	(.L_39 - .L_38)
	.align		4
.L_38:
        /*005c*/ 	.word	index@(.nv.constant0._Z11init_matrixP6__halfS0_i)
        /*0060*/ 	.short	0x0380
        /*0062*/ 	.short	0x0014


	//----- nvinfo : EIATTR_SW_WAR
	.align		4
.L_39:
        /*0064*/ 	.byte	0x04, 0x36
        /*0066*/ 	.short	(.L_41 - .L_40)
.L_40:
        /*0068*/ 	.word	0x00000008
.L_41:


//--------------------- .nv.callgraph             --------------------------
	.section	.nv.callgraph,"",@"SHT_CUDA_CALLGRAPH"
	.align	4
	.sectionentsize	8
	.align		4
        /*0000*/ 	.word	0x00000000
	.align		4
        /*0004*/ 	.word	0xffffffff
	.align		4
        /*0008*/ 	.word	0x00000000
	.align		4
        /*000c*/ 	.word	0xfffffffe
	.align		4
        /*0010*/ 	.word	0x00000000
	.align		4
        /*0014*/ 	.word	0xfffffffd
	.align		4
        /*0018*/ 	.word	0x00000000
	.align		4
        /*001c*/ 	.word	0xfffffffc


//--------------------- .text._Z11matmul_wmmaP6__halfS0_Pfi --------------------------
	.section	.text._Z11matmul_wmmaP6__halfS0_Pfi,"ax",@progbits
	.align	128
        .global         _Z11matmul_wmmaP6__halfS0_Pfi
        .type           _Z11matmul_wmmaP6__halfS0_Pfi,@function
        .size           _Z11matmul_wmmaP6__halfS0_Pfi,(.L_x_6 - _Z11matmul_wmmaP6__halfS0_Pfi)
        .other          _Z11matmul_wmmaP6__halfS0_Pfi,@"STO_CUDA_ENTRY STV_DEFAULT"
_Z11matmul_wmmaP6__halfS0_Pfi:
.text._Z11matmul_wmmaP6__halfS0_Pfi:
[----:B------:R-:W-:Y:S01]  /*0000*/  LDC R1, c[0x0][0x37c] ;  /* 0x0000df00ff017b82 */ /* 0x000fe20000000800 */
[----:B------:R-:W0:Y:S07]  /*0010*/  LDCU UR12, c[0x0][0x398] ;  /* 0x00007300ff0c77ac */ /* 0x000e2e0008000800 */
[----:B------:R-:W1:Y:S01]  /*0020*/  S2UR UR8, SR_CTAID.Y ;  /* 0x00000000000879c3 */ /* 0x000e620000002600 */
[----:B------:R-:W-:Y:S02]  /*0030*/  CS2R R6, SRZ ;  /* 0x0000000000067805 */ /* 0x000fe4000001ff00 */
[----:B------:R-:W-:-:S02]  /*0040*/  CS2R R4, SRZ ;  /* 0x0000000000047805 */ /* 0x000fc4000001ff00 */
[----:B------:R-:W-:Y:S02]  /*0050*/  CS2R R18, SRZ ;  /* 0x0000000000127805 */ /* 0x000fe4000001ff00 */
[----:B------:R-:W-:Y:S01]  /*0060*/  CS2R R16, SRZ ;  /* 0x0000000000107805 */ /* 0x000fe2000001ff00 */
[----:B------:R-:W2:Y:S01]  /*0070*/  LDCU.64 UR14, c[0x0][0x358] ;  /* 0x00006b00ff0e77ac */ /* 0x000ea20008000a00 */
[----:B------:R-:W3:Y:S01]  /*0080*/  S2UR UR9, SR_CTAID.X ;  /* 0x00000000000979c3 */ /* 0x000ee20000002500 */
[----:B0-----:R-:W-:Y:S02]  /*0090*/  UISETP.GE.AND UP0, UPT, UR12, 0x10, UPT ;  /* 0x000000100c00788c */ /* 0x001fe4000bf06270 */
[----:B------:R-:W-:-:S04]  /*00a0*/  USHF.R.S32.HI UR4, URZ, 0x1f, UR12 ;  /* 0x0000001fff047899 */ /* 0x000fc8000801140c */
[----:B------:R-:W-:-:S03]  /*00b0*/  ULEA.HI UR4, UR4, UR12, URZ, 0x4 ;  /* 0x0000000c04047291 */ /* 0x000fc6000f8f20ff */
[----:B------:R-:W-:Y:S09]  /*00c0*/  BRA.U !UP0, `(.L_x_0) ;  /* 0x0000000908807547 */ /* 0x000ff2000b800000 */
[----:B------:R-:W-:Y:S01]  /*00d0*/  USHF.R.S32.HI UR5, URZ, 0x1f, UR12 ;  /* 0x0000001fff057899 */ /* 0x000fe2000801140c */
[----:B------:R-:W-:-:S03]  /*00e0*/  IMAD.MOV.U32 R7, RZ, RZ, RZ ;  /* 0x000000ffff077224 */ /* 0x000fc600078e00ff */
[----:B------:R-:W-:-:S04]  /*00f0*/  ULEA.HI UR5, UR5, UR12, URZ, 0x4 ;  /* 0x0000000c05057291 */ /* 0x000fc8000f8f20ff */
[----:B------:R-:W-:Y:S02]  /*0100*/  USHF.R.S32.HI UR6, URZ, 0x4, UR5 ;  /* 0x00000004ff067899 */ /* 0x000fe40008011405 */
[----:B------:R-:W-:Y:S02]  /*0110*/  USHF.R.S32.HI UR5, URZ, 0x4, UR4 ;  /* 0x00000004ff057899 */ /* 0x000fe40008011404 */
[----:B------:R-:W-:Y:S02]  /*0120*/  ULOP3.LUT UR13, UR6, 0x3, URZ, 0xc0, !UPT ;  /* 0x00000003060d7892 */ /* 0x000fe4000f8ec0ff */
[----:B------:R-:W-:Y:S02]  /*0130*/  UIADD3 UR4, UPT, UPT, UR5, -0x1, URZ ;  /* 0xffffffff05047890 */ /* 0x000fe4000fffe0ff */
[----:B-1----:R-:W-:Y:S02]  /*0140*/  UIMAD UR6, UR8, UR12, URZ ;  /* 0x0000000c080672a4 */ /* 0x002fe4000f8e02ff */
[----:B------:R-:W-:-:S02]  /*0150*/  UISETP.GE.U32.AND UP1, UPT, UR4, 0x3, UPT ;  /* 0x000000030400788c */ /* 0x000fc4000bf26070 */
[----:B------:R-:W-:Y:S01]  /*0160*/  UISETP.NE.AND UP0, UPT, UR13, URZ, UPT ;  /* 0x000000ff0d00728c */ /* 0x000fe2000bf05270 */
[----:B------:R-:W-:Y:S01]  /*0170*/  UMOV UR4, URZ ;  /* 0x000000ff00047c82 */ /* 0x000fe20008000000 */
[----:B------:R-:W-:-:S05]  /*0180*/  USHF.L.U32 UR6, UR6, 0x4, URZ ;  /* 0x0000000406067899 */ /* 0x000fca00080006ff */
[----:B------:R-:W-:Y:S07]  /*0190*/  BRA.U !UP1, `(.L_x_1) ;  /* 0x0000000509b07547 */ /* 0x000fee000b800000 */
[----:B------:R-:W0:Y:S01]  /*01a0*/  S2R R5, SR_LANEID ;  /* 0x0000000000057919 */ /* 0x000e220000000000 */
[----:B------:R-:W-:Y:S01]  /*01b0*/  IMAD.MOV.U32 R3, RZ, RZ, RZ ;  /* 0x000000ffff037224 */ /* 0x000fe200078e00ff */
[----:B---3--:R-:W-:Y:S01]  /*01c0*/  USHF.L.U32 UR20, UR9, 0x4, URZ ;  /* 0x0000000409147899 */ /* 0x008fe200080006ff */
[----:B------:R-:W-:Y:S01]  /*01d0*/  CS2R R6, SRZ ;  /* 0x0000000000067805 */ /* 0x000fe2000001ff00 */
[----:B------:R-:W-:Y:S01]  /*01e0*/  ULOP3.LUT UR4, UR5, 0x7fffffc, URZ, 0xc0, !UPT ;  /* 0x07fffffc05047892 */ /* 0x000fe2000f8ec0ff */
[----:B------:R-:W-:Y:S02]  /*01f0*/  CS2R R18, SRZ ;  /* 0x0000000000127805 */ /* 0x000fe4000001ff00 */
[----:B------:R-:W-:Y:S01]  /*0200*/  CS2R R16, SRZ ;  /* 0x0000000000107805 */ /* 0x000fe2000001ff00 */
[----:B------:R-:W1:Y:S01]  /*0210*/  LDCU.128 UR16, c[0x0][0x380] ;  /* 0x00007000ff1077ac */ /* 0x000e620008000c00 */
[----:B------:R-:W3:Y:S01]  /*0220*/  LDCU.64 UR26, c[0x0][0x380] ;  /* 0x00007000ff1a77ac */ /* 0x000ee20008000a00 */
[----:B------:R-:W-:-:S02]  /*0230*/  ULEA UR22, UR12, UR20, 0x5 ;  /* 0x000000140c167291 */ /* 0x000fc4000f8e28ff */
[----:B------:R-:W-:Y:S02]  /*0240*/  UIMAD UR23, UR12, 0x30, UR20 ;  /* 0x000000300c1778a4 */ /* 0x000fe4000f8e0214 */
[----:B------:R-:W-:Y:S02]  /*0250*/  ULEA UR24, UR12, UR20, 0x4 ;  /* 0x000000140c187291 */ /* 0x000fe4000f8e20ff */
[----:B------:R-:W-:Y:S01]  /*0260*/  UIADD3 UR21, UPT, UPT, -UR4, URZ, URZ ;  /* 0x000000ff04157290 */ /* 0x000fe2000fffe1ff */
[----:B------:R-:W-:Y:S01]  /*0270*/  UMOV UR5, URZ ;  /* 0x000000ff00057c82 */ /* 0x000fe20008000000 */
[----:B------:R-:W-:Y:S01]  /*0280*/  UMOV UR7, UR6 ;  /* 0x0000000600077c82 */ /* 0x000fe20008000000 */
[----:B0-----:R-:W-:Y:S02]  /*0290*/  LOP3.LUT R2, R5, 0x3, RZ, 0xc0, !PT ;  /* 0x0000000305027812 */ /* 0x001fe400078ec0ff */
[----:B------:R-:W-:-:S05]  /*02a0*/  SHF.R.U32.HI R5, RZ, 0x2, R5 ;  /* 0x00000002ff057819 */ /* 0x000fca0000011605 */
[----:B------:R-:W-:Y:S01]  /*02b0*/  IMAD.WIDE.U32 R2, R5, 0x8, R2 ;  /* 0x0000000805027825 */ /* 0x000fe200078e0002 */
[----:B------:R-:W-:-:S03]  /*02c0*/  CS2R R4, SRZ ;  /* 0x0000000000047805 */ /* 0x000fc6000001ff00 */
[C---:B------:R-:W-:Y:S01]  /*02d0*/  IMAD.SHL.U32 R20, R2.reuse, 0x4, RZ ;  /* 0x0000000402147824 */ /* 0x040fe200078e00ff */
[----:B-1-3--:R-:W-:-:S07]  /*02e0*/  SHF.L.U64.HI R0, R2, 0x2, R3 ;  /* 0x0000000202007819 */ /* 0x00afce0000010203 */
.L_x_2:
[----:B------:R-:W-:-:S06]  /*02f0*/  UIMAD.WIDE.U32 UR10, UR20, 0x2, UR18 ;  /* 0x00000002140a78a5 */ /* 0x000fcc000f8e0012 */
[----:B------:R-:W-:-:S04]  /*0300*/  IADD3 R22, P0, PT, R20, UR10, RZ ;  /* 0x0000000a14167c10 */ /* 0x000fc8000ff1e0ff */
[----:B------:R-:W-:-:S05]  /*0310*/  IADD3.X R23, PT, PT, R0, UR11, RZ, P0, !PT ;  /* 0x0000000b00177c10 */ /* 0x000fca00087fe4ff */
[----:B--2---:R-:W2:Y:S04]  /*0320*/  LDG.E R12, desc[UR14][R22.64] ;  /* 0x0000000e160c7981 */ /* 0x004ea8000c1e1900 */
[----:B------:R-:W3:Y:S01]  /*0330*/  LDG.E R13, desc[UR14][R22.64+0x100] ;  /* 0x0001000e160d7981 */ /* 0x000ee2000c1e1900 */
[----:B------:R-:W-:-:S03]  /*0340*/  UIMAD.WIDE.U32 UR10, UR7, 0x2, UR16 ;  /* 0x00000002070a78a5 */ /* 0x000fc6000f8e0010 */
[----:B------:R-:W4:Y:S03]  /*0350*/  LDG.E R21, desc[UR14][R22.64+0x10] ;  /* 0x0000100e16157981 */ /* 0x000f26000c1e1900 */
[----:B------:R-:W-:Y:S01]  /*0360*/  IADD3 R2, P0, PT, R20, UR10, RZ ;  /* 0x0000000a14027c10 */ /* 0x000fe2000ff1e0ff */
[----:B------:R4:W5:Y:S03]  /*0370*/  LDG.E R27, desc[UR14][R22.64+0x110] ;  /* 0x0001100e161b7981 */ /* 0x000966000c1e1900 */
[----:B------:R-:W-:-:S05]  /*0380*/  IADD3.X R3, PT, PT, R0, UR11, RZ, P0, !PT ;  /* 0x0000000b00037c10 */ /* 0x000fca00087fe4ff */
[----:B------:R-:W4:Y:S04]  /*0390*/  LDG.E R8, desc[UR14][R2.64] ;  /* 0x0000000e02087981 */ /* 0x000f28000c1e1900 */
[----:B------:R-:W4:Y:S04]  /*03a0*/  LDG.E R9, desc[UR14][R2.64+0x100] ;  /* 0x0001000e02097981 */ /* 0x000f28000c1e1900 */
[----:B------:R-:W4:Y:S04]  /*03b0*/  LDG.E R10, desc[UR14][R2.64+0x10] ;  /* 0x0000100e020a7981 */ /* 0x000f28000c1e1900 */
[----:B------:R-:W4:Y:S01]  /*03c0*/  LDG.E R11, desc[UR14][R2.64+0x110] ;  /* 0x0001100e020b7981 */ /* 0x000f22000c1e1900 */
[----:B------:R-:W-:-:S06]  /*03d0*/  UIMAD.WIDE.U32 UR10, UR24, 0x2, UR18 ;  /* 0x00000002180a78a5 */ /* 0x000fcc000f8e0012 */
[----:B------:R-:W-:-:S04]  /*03e0*/  IADD3 R14, P0, PT, R20, UR10, RZ ;  /* 0x0000000a140e7c10 */ /* 0x000fc8000ff1e0ff */
[----:B------:R-:W-:Y:S01]  /*03f0*/  IADD3.X R15, PT, PT, R0, UR11, RZ, P0, !PT ;  /* 0x0000000b000f7c10 */ /* 0x000fe200087fe4ff */
[----:B------:R-:W-:-:S04]  /*0400*/  UIADD3 UR10, UP1, UPT, UR6, UR5, URZ ;  /* 0x00000005060a7290 */ /* 0x000fc8000ff3e0ff */
[----:B------:R-:W5:Y:S04]  /*0410*/  LDG.E R24, desc[UR14][R14.64] ;  /* 0x0000000e0e187981 */ /* 0x000f68000c1e1900 */
[----:B------:R-:W5:Y:S04]  /*0420*/  LDG.E R25, desc[UR14][R14.64+0x100] ;  /* 0x0001000e0e197981 */ /* 0x000f68000c1e1900 */
[----:B------:R-:W5:Y:S04]  /*0430*/  LDG.E R3, desc[UR14][R14.64+0x10] ;  /* 0x0000100e0e037981 */ /* 0x000f68000c1e1900 */
[----:B------:R-:W5:Y:S01]  /*0440*/  LDG.E R2, desc[UR14][R14.64+0x110] ;  /* 0x0001100e0e027981 */ /* 0x000f62000c1e1900 */
[----:B------:R-:W-:-:S02]  /*0450*/  UIADD3.X UR11, UPT, UPT, URZ, URZ, URZ, UP1, !UPT ;  /* 0x000000ffff0b7290 */ /* 0x000fc40008ffe4ff */
[----:B------:R-:W-:-:S04]  /*0460*/  ULEA UR25, UP1, UR10, UR26, 0x1 ;  /* 0x0000001a0a197291 */ /* 0x000fc8000f8208ff */
[----:B------:R-:W-:Y:S02]  /*0470*/  ULEA.HI.X UR10, UR10, UR27, UR11, 0x1, UP1 ;  /* 0x0000001b0a0a7291 */ /* 0x000fe400088f0c0b */
[----:B------:R-:W-:-:S04]  /*0480*/  IADD3 R28, P0, PT, R20, UR25, RZ ;  /* 0x00000019141c7c10 */ /* 0x000fc8000ff1e0ff */
[----:B------:R-:W-:-:S05]  /*0490*/  IADD3.X R29, PT, PT, R0, UR10, RZ, P0, !PT ;  /* 0x0000000a001d7c10 */ /* 0x000fca00087fe4ff */
[----:B------:R-:W5:Y:S04]  /*04a0*/  LDG.E R14, desc[UR14][R28.64+0x30] ;  /* 0x0000300e1c0e7981 */ /* 0x000f68000c1e1900 */
[----:B------:R-:W5:Y:S04]  /*04b0*/  LDG.E R15, desc[UR14][R28.64+0x130] ;  /* 0x0001300e1c0f7981 */ /* 0x000f68000c1e1900 */
[----:B--2---:R-:W-:Y:S04]  /*04c0*/  MOVM.16.MT88 R12, R12 ;  /* 0x000000000c0c723a */ /* 0x004fe80000000000 */
[----:B---3--:R-:W4:Y:S02]  /*04d0*/  MOVM.16.MT88 R13, R13 ;  /* 0x000000000d0d723a */ /* 0x008f240000000000 */
[C---:B----4-:R-:W-:Y:S02]  /*04e0*/  HMMA.16816.F32 R16, R8.reuse, R12, R16 ;  /* 0x0000000c0810723c */ /* 0x050fe40000001810 */
[----:B------:R-:W2:Y:S04]  /*04f0*/  LDG.E R12, desc[UR14][R28.64+0x20] ;  /* 0x0000200e1c0c7981 */ /* 0x000ea8000c1e1900 */
[----:B------:R-:W2:Y:S04]  /*0500*/  LDG.E R13, desc[UR14][R28.64+0x120] ;  /* 0x0001200e1c0d7981 */ /* 0x000ea8000c1e1900 */
[----:B------:R-:W-:Y:S04]  /*0510*/  MOVM.16.MT88 R22, R21 ;  /* 0x000000001516723a */ /* 0x000fe80000000000 */
[----:B-----5:R-:W0:Y:S01]  /*0520*/  MOVM.16.MT88 R23, R27 ;  /* 0x000000001b17723a */ /* 0x020e220000000000 */
[----:B------:R-:W-:Y:S01]  /*0530*/  UIMAD.WIDE.U32 UR10, UR22, 0x2, UR18 ;  /* 0x00000002160a78a5 */ /* 0x000fe2000f8e0012 */
[----:B0-----:R-:W-:Y:S02]  /*0540*/  HMMA.16816.F32 R4, R8, R22, R4 ;  /* 0x000000160804723c */ /* 0x001fe40000001804 */
[----:B------:R-:W-:Y:S04]  /*0550*/  MOVM.16.MT88 R8, R24 ;  /* 0x000000001808723a */ /* 0x000fe80000000000 */
[----:B------:R-:W2:Y:S04]  /*0560*/  MOVM.16.MT88 R9, R25 ;  /* 0x000000001909723a */ /* 0x000ea80000000000 */
[----:B------:R-:W-:Y:S04]  /*0570*/  MOVM.16.MT88 R24, R3 ;  /* 0x000000000318723a */ /* 0x000fe80000000000 */
[----:B------:R-:W0:Y:S01]  /*0580*/  MOVM.16.MT88 R25, R2 ;  /* 0x000000000219723a */ /* 0x000e220000000000 */
[----:B------:R-:W-:-:S04]  /*0590*/  IADD3 R10, P0, PT, R20, UR10, RZ ;  /* 0x0000000a140a7c10 */ /* 0x000fc8000ff1e0ff */
[----:B------:R-:W-:-:S05]  /*05a0*/  IADD3.X R11, PT, PT, R0, UR11, RZ, P0, !PT ;  /* 0x0000000b000b7c10 */ /* 0x000fca00087fe4ff */
[----:B------:R-:W3:Y:S04]  /*05b0*/  LDG.E R26, desc[UR14][R10.64] ;  /* 0x0000000e0a1a7981 */ /* 0x000ee8000c1e1900 */
[----:B------:R-:W4:Y:S04]  /*05c0*/  LDG.E R23, desc[UR14][R10.64+0x100] ;  /* 0x0001000e0a177981 */ /* 0x000f28000c1e1900 */
[----:B------:R-:W5:Y:S04]  /*05d0*/  LDG.E R22, desc[UR14][R10.64+0x10] ;  /* 0x0000100e0a167981 */ /* 0x000f68000c1e1900 */
[----:B------:R-:W5:Y:S01]  /*05e0*/  LDG.E R21, desc[UR14][R10.64+0x110] ;  /* 0x0001100e0a157981 */ /* 0x000f62000c1e1900 */
[----:B------:R-:W-:-:S03]  /*05f0*/  UIMAD.WIDE.U32 UR10, UR23, 0x2, UR18 ;  /* 0x00000002170a78a5 */ /* 0x000fc6000f8e0012 */
[----:B------:R-:W5:Y:S04]  /*0600*/  LDG.E R10, desc[UR14][R28.64+0x50] ;  /* 0x0000500e1c0a7981 */ /* 0x000f68000c1e1900 */
[----:B------:R-:W5:Y:S01]  /*0610*/  LDG.E R11, desc[UR14][R28.64+0x150] ;  /* 0x0001500e1c0b7981 */ /* 0x000f62000c1e1900 */
[C---:B--2---:R-:W-:Y:S03]  /*0620*/  HMMA.16816.F32 R16, R12.reuse, R8, R16 ;  /* 0x000000080c10723c */ /* 0x044fe60000001810 */
[----:B------:R-:W2:Y:S04]  /*0630*/  LDG.E R8, desc[UR14][R28.64+0x40] ;  /* 0x0000400e1c087981 */ /* 0x000ea8000c1e1900 */
[----:B------:R-:W2:Y:S01]  /*0640*/  LDG.E R9, desc[UR14][R28.64+0x140] ;  /* 0x0001400e1c097981 */ /* 0x000ea2000c1e1900 */
[----:B0-----:R-:W-:Y:S01]  /*0650*/  HMMA.16816.F32 R12, R12, R24, R4 ;  /* 0x000000180c0c723c */ /* 0x001fe20000001804 */
[----:B------:R-:W-:-:S02]  /*0660*/  IADD3 R4, P0, PT, R20, UR10, RZ ;  /* 0x0000000a14047c10 */ /* 0x000fc4000ff1e0ff */
[----:B------:R-:W2:Y:S02]  /*0670*/  LDG.E R6, desc[UR14][R28.64+0x70] ;  /* 0x0000700e1c067981 */ /* 0x000ea4000c1e1900 */
[----:B------:R-:W-:Y:S02]  /*0680*/  IADD3.X R5, PT, PT, R0, UR11, RZ, P0, !PT ;  /* 0x0000000b00057c10 */ /* 0x000fe400087fe4ff */
[----:B------:R-:W2:Y:S04]  /*0690*/  LDG.E R7, desc[UR14][R28.64+0x170] ;  /* 0x0001700e1c077981 */ /* 0x000ea8000c1e1900 */
[----:B------:R-:W2:Y:S04]  /*06a0*/  LDG.E R24, desc[UR14][R4.64] ;  /* 0x0000000e04187981 */ /* 0x000ea8000c1e1900 */
[----:B------:R-:W2:Y:S04]  /*06b0*/  LDG.E R25, desc[UR14][R4.64+0x100] ;  /* 0x0001000e04197981 */ /* 0x000ea8000c1e1900 */
[----:B------:R-:W2:Y:S04]  /*06c0*/  LDG.E R2, desc[UR14][R4.64+0x10] ;  /* 0x0000100e04027981 */ /* 0x000ea8000c1e1900 */
[----:B------:R-:W2:Y:S04]  /*06d0*/  LDG.E R3, desc[UR14][R4.64+0x110] ;  /* 0x0001100e04037981 */ /* 0x000ea8000c1e1900 */
[----:B------:R-:W2:Y:S04]  /*06e0*/  LDG.E R4, desc[UR14][R28.64+0x60] ;  /* 0x0000600e1c047981 */ /* 0x000ea8000c1e1900 */
[----:B------:R-:W2:Y:S04]  /*06f0*/  LDG.E R5, desc[UR14][R28.64+0x160] ;  /* 0x0001600e1c057981 */ /* 0x000ea8000c1e1900 */
[----:B---3--:R-:W-:Y:S04]  /*0700*/  MOVM.16.MT88 R26, R26 ;  /* 0x000000001a1a723a */ /* 0x008fe80000000000 */
[----:B----4-:R-:W2:Y:S04]  /*0710*/  MOVM.16.MT88 R27, R23 ;  /* 0x00000000171b723a */ /* 0x010ea80000000000 */
[----:B-----5:R-:W-:Y:S04]  /*0720*/  MOVM.16.MT88 R22, R22 ;  /* 0x000000001616723a */ /* 0x020fe80000000000 */
[----:B------:R-:W0:Y:S01]  /*0730*/  MOVM.16.MT88 R23, R21 ;  /* 0x000000001517723a */ /* 0x000e220000000000 */
[----:B------:R-:W-:-:S04]  /*0740*/  UIADD3 UR21, UPT, UPT, UR21, 0x4, URZ ;  /* 0x0000000415157890 */ /* 0x000fc8000fffe0ff */
[----:B------:R-:W-:Y:S02]  /*0750*/  UISETP.NE.AND UP1, UPT, UR21, URZ, UPT ;  /* 0x000000ff1500728c */ /* 0x000fe4000bf25270 */
[----:B------:R-:W-:Y:S02]  /*0760*/  UIADD3 UR5, UPT, UPT, UR5, 0x40, URZ ;  /* 0x0000004005057890 */ /* 0x000fe4000fffe0ff */
[----:B------:R-:W-:Y:S02]  /*0770*/  UIADD3 UR7, UPT, UPT, UR7, 0x40, URZ ;  /* 0x0000004007077890 */ /* 0x000fe4000fffe0ff */
[----:B------:R-:W-:Y:S02]  /*0780*/  ULEA UR22, UR12, UR22, 0x6 ;  /* 0x000000160c167291 */ /* 0x000fe4000f8e30ff */
[----:B------:R-:W-:Y:S02]  /*0790*/  ULEA UR23, UR12, UR23, 0x6 ;  /* 0x000000170c177291 */ /* 0x000fe4000f8e30ff */
[----:B------:R-:W-:-:S02]  /*07a0*/  ULEA UR24, UR12, UR24, 0x6 ;  /* 0x000000180c187291 */ /* 0x000fc4000f8e30ff */
[----:B------:R-:W-:Y:S01]  /*07b0*/  ULEA UR20, UR12, UR20, 0x6 ;  /* 0x000000140c147291 */ /* 0x000fe2000f8e30ff */
[C---:B--2---:R-:W-:Y:S08]  /*07c0*/  HMMA.16816.F32 R16, R8.reuse, R26, R16 ;  /* 0x0000001a0810723c */ /* 0x044ff00000001810 */
[----:B0-----:R-:W-:Y:S01]  /*07d0*/  HMMA.16816.F32 R12, R8, R22, R12 ;  /* 0x00000016080c723c */ /* 0x001fe2000000180c */
[----:B------:R-:W-:Y:S04]  /*07e0*/  MOVM.16.MT88 R24, R24 ;  /* 0x000000001818723a */ /* 0x000fe80000000000 */
[----:B------:R-:W0:Y:S04]  /*07f0*/  MOVM.16.MT88 R25, R25 ;  /* 0x000000001919723a */ /* 0x000e280000000000 */
[----:B------:R-:W-:Y:S04]  /*0800*/  MOVM.16.MT88 R2, R2 ;  /* 0x000000000202723a */ /* 0x000fe80000000000 */
[----:B------:R-:W1:Y:S01]  /*0810*/  MOVM.16.MT88 R3, R3 ;  /* 0x000000000303723a */ /* 0x000e620000000000 */
[C---:B0-----:R-:W-:Y:S08]  /*0820*/  HMMA.16816.F32 R16, R4.reuse, R24, R16 ;  /* 0x000000180410723c */ /* 0x041ff00000001810 */
[----:B-1----:R-:W-:Y:S01]  /*0830*/  HMMA.16816.F32 R4, R4, R2, R12 ;  /* 0x000000020404723c */ /* 0x002fe2000000180c */
[----:B------:R-:W-:-:S04]  /*0840*/  NOP ;  /* 0x0000000000007918 */ /* 0x000fc80000000000 */
[----:B------:R-:W-:-:S15]  /*0850*/  BRA.U UP1, `(.L_x_2) ;  /* 0xfffffff901a47547 */ /* 0x000fde000b83ffff */
.L_x_1:
[----:B------:R-:W-:Y:S05]  /*0860*/  BRA.U !UP0, `(.L_x_0) ;  /* 0x0000000108987547 */ /* 0x000fea000b800000 */
[----:B------:R-:W0:Y:S01]  /*0870*/  S2R R0, SR_LANEID ;  /* 0x0000000000007919 */ /* 0x000e220000000000 */
[----:B------:R-:W-:Y:S01]  /*0880*/  IMAD.MOV.U32 R3, RZ, RZ, RZ ;  /* 0x000000ffff037224 */ /* 0x000fe200078e00ff */
[----:B---3--:R-:W-:Y:S02]  /*0890*/  UIMAD UR7, UR4, UR12, UR9 ;  /* 0x0000000c040772a4 */ /* 0x008fe4000f8e0209 */
[----:B------:R-:W-:Y:S01]  /*08a0*/  ULEA UR6, UR4, UR6, 0x4 ;  /* 0x0000000604067291 */ /* 0x000fe2000f8e20ff */
[----:B------:R-:W1:Y:S01]  /*08b0*/  LDCU.128 UR16, c[0x0][0x380] ;  /* 0x00007000ff1077ac */ /* 0x000e620008000c00 */
[----:B------:R-:W-:Y:S02]  /*08c0*/  UIADD3 UR5, UPT, UPT, -UR13, URZ, URZ ;  /* 0x000000ff0d057290 */ /* 0x000fe4000fffe1ff */
[----:B------:R-:W-:Y:S01]  /*08d0*/  USHF.L.U32 UR4, UR7, 0x4, URZ ;  /* 0x0000000407047899 */ /* 0x000fe200080006ff */
[----:B0-----:R-:W-:Y:S02]  /*08e0*/  LOP3.LUT R2, R0, 0x3, RZ, 0xc0, !PT ;  /* 0x0000000300027812 */ /* 0x001fe400078ec0ff */
[----:B------:R-:W-:-:S05]  /*08f0*/  SHF.R.U32.HI R9, RZ, 0x2, R0 ;  /* 0x00000002ff097819 */ /* 0x000fca0000011600 */
[----:B------:R-:W-:-:S04]  /*0900*/  IMAD.WIDE.U32 R2, R9, 0x8, R2 ;  /* 0x0000000809027825 */ /* 0x000fc800078e0002 */
[C---:B------:R-:W-:Y:S01]  /*0910*/  IMAD.SHL.U32 R21, R2.reuse, 0x4, RZ ;  /* 0x0000000402157824 */ /* 0x040fe200078e00ff */
[----:B-1----:R-:W-:-:S07]  /*0920*/  SHF.L.U64.HI R26, R2, 0x2, R3 ;  /* 0x00000002021a7819 */ /* 0x002fce0000010203 */
.L_x_3:
[----:B------:R-:W-:-:S06]  /*0930*/  UIMAD.WIDE.U32 UR10, UR4, 0x2, UR18 ;  /* 0x00000002040a78a5 */ /* 0x000fcc000f8e0012 */
[----:B------:R-:W-:-:S04]  /*0940*/  IADD3 R12, P0, PT, R21, UR10, RZ ;  /* 0x0000000a150c7c10 */ /* 0x000fc8000ff1e0ff */
[----:B------:R-:W-:-:S05]  /*0950*/  IADD3.X R13, PT, PT, R26, UR11, RZ, P0, !PT ;  /* 0x0000000b1a0d7c10 */ /* 0x000fca00087fe4ff */
[----:B--2---:R-:W2:Y:S04]  /*0960*/  LDG.E R0, desc[UR14][R12.64] ;  /* 0x0000000e0c007981 */ /* 0x004ea8000c1e1900 */
[----:B------:R-:W3:Y:S04]  /*0970*/  LDG.E R14, desc[UR14][R12.64+0x100] ;  /* 0x0001000e0c0e7981 */ /* 0x000ee8000c1e1900 */
[----:B------:R-:W4:Y:S04]  /*0980*/  LDG.E R15, desc[UR14][R12.64+0x10] ;  /* 0x0000100e0c0f7981 */ /* 0x000f28000c1e1900 */
[----:B------:R-:W5:Y:S01]  /*0990*/  LDG.E R20, desc[UR14][R12.64+0x110] ;  /* 0x0001100e0c147981 */ /* 0x000f62000c1e1900 */
[----:B------:R-:W-:-:S06]  /*09a0*/  UIMAD.WIDE.U32 UR10, UR6, 0x2, UR16 ;  /* 0x00000002060a78a5 */ /* 0x000fcc000f8e0010 */
[----:B------:R-:W-:-:S04]  /*09b0*/  IADD3 R2, P0, PT, R21, UR10, RZ ;  /* 0x0000000a15027c10 */ /* 0x000fc8000ff1e0ff */
[----:B------:R-:W-:-:S05]  /*09c0*/  IADD3.X R3, PT, PT, R26, UR11, RZ, P0, !PT ;  /* 0x0000000b1a037c10 */ /* 0x000fca00087fe4ff */
[----:B------:R-:W5:Y:S04]  /*09d0*/  LDG.E R8, desc[UR14][R2.64] ;  /* 0x0000000e02087981 */ /* 0x000f68000c1e1900 */
[----:B------:R-:W5:Y:S04]  /*09e0*/  LDG.E R9, desc[UR14][R2.64+0x100] ;  /* 0x0001000e02097981 */ /* 0x000f68000c1e1900 */
[----:B------:R-:W5:Y:S04]  /*09f0*/  LDG.E R10, desc[UR14][R2.64+0x10] ;  /* 0x0000100e020a7981 */ /* 0x000f68000c1e1900 */
[----:B------:R-:W5:Y:S01]  /*0a00*/  LDG.E R11, desc[UR14][R2.64+0x110] ;  /* 0x0001100e020b7981 */ /* 0x000f62000c1e1900 */
[----:B------:R-:W-:-:S02]  /*0a10*/  UIADD3 UR5, UPT, UPT, UR5, 0x1, URZ ;  /* 0x0000000105057890 */ /* 0x000fc4000fffe0ff */
[----:B------:R-:W-:Y:S02]  /*0a20*/  ULEA UR4, UR12, UR4, 0x4 ;  /* 0x000000040c047291 */ /* 0x000fe4000f8e20ff */
[----:B------:R-:W-:Y:S02]  /*0a30*/  UISETP.NE.AND UP0, UPT, UR5, URZ, UPT ;  /* 0x000000ff0500728c */ /* 0x000fe4000bf05270 */
[----:B------:R-:W-:Y:S01]  /*0a40*/  UIADD3 UR6, UPT, UPT, UR6, 0x10, URZ ;  /* 0x0000001006067890 */ /* 0x000fe2000fffe0ff */
[----:B--2---:R-:W-:Y:S04]  /*0a50*/  MOVM.16.MT88 R22, R0 ;  /* 0x000000000016723a */ /* 0x004fe80000000000 */
[----:B---3--:R-:W0:Y:S04]  /*0a60*/  MOVM.16.MT88 R23, R14 ;  /* 0x000000000e17723a */ /* 0x008e280000000000 */
[----:B----4-:R-:W-:Y:S04]  /*0a70*/  MOVM.16.MT88 R24, R15 ;  /* 0x000000000f18723a */ /* 0x010fe80000000000 */
[----:B-----5:R-:W1:Y:S01]  /*0a80*/  MOVM.16.MT88 R25, R20 ;  /* 0x000000001419723a */ /* 0x020e620000000000 */
[C---:B0-----:R-:W-:Y:S08]  /*0a90*/  HMMA.16816.F32 R16, R8.reuse, R22, R16 ;  /* 0x000000160810723c */ /* 0x041ff00000001810 */
[----:B-1----:R-:W-:Y:S01]  /*0aa0*/  HMMA.16816.F32 R4, R8, R24, R4 ;  /* 0x000000180804723c */ /* 0x002fe20000001804 */
[----:B------:R-:W-:-:S04]  /*0ab0*/  NOP ;  /* 0x0000000000007918 */ /* 0x000fc80000000000 */
[----:B------:R-:W-:-:S15]  /*0ac0*/  BRA.U UP0, `(.L_x_3) ;  /* 0xfffffffd00987547 */ /* 0x000fde000b83ffff */
.L_x_0:
[----:B------:R-:W0:Y:S01]  /*0ad0*/  S2R R0, SR_LANEID ;  /* 0x0000000000007919 */ /* 0x000e220000000000 */
[----:B------:R-:W4:Y:S01]  /*0ae0*/  LDCU.64 UR10, c[0x0][0x390] ;  /* 0x00007200ff0a77ac */ /* 0x000f220008000a00 */
[----:B------:R-:W-:Y:S01]  /*0af0*/  IMAD.MOV.U32 R3, RZ, RZ, RZ ;  /* 0x000000ffff037224 */ /* 0x000fe200078e00ff */
[----:B-1----:R-:W-:Y:S02]  /*0b00*/  UIMAD UR8, UR8, UR12, URZ ;  /* 0x0000000c080872a4 */ /* 0x002fe4000f8e02ff */
[----:B------:R-:W-:Y:S02]  /*0b10*/  USHF.R.U32.HI UR4, URZ, 0x1, UR12 ;  /* 0x00000001ff047899 */ /* 0x000fe4000801160c */
[----:B------:R-:W-:-:S04]  /*0b20*/  USHF.L.U32 UR8, UR8, 0x4, URZ ;  /* 0x0000000408087899 */ /* 0x000fc800080006ff */
[----:B---3--:R-:W-:-:S04]  /*0b30*/  ULEA UR6, UP0, UR9, UR8, 0x4 ;  /* 0x0000000809067291 */ /* 0x008fc8000f8020ff */
[----:B------:R-:W-:Y:S02]  /*0b40*/  ULEA.HI.X.SX32 UR7, UR8, URZ, 0x1, UP0 ;  /* 0x000000ff08077291 */ /* 0x000fe400080f0eff */
[----:B----4-:R-:W-:-:S04]  /*0b50*/  ULEA UR5, UP0, UR6, UR10, 0x2 ;  /* 0x0000000a06057291 */ /* 0x010fc8000f8010ff */
[----:B------:R-:W-:Y:S01]  /*0b60*/  ULEA.HI.X UR6, UR6, UR11, UR7, 0x2, UP0 ;  /* 0x0000000b06067291 */ /* 0x000fe200080f1407 */
[----:B0-----:R-:W-:Y:S02]  /*0b70*/  LOP3.LUT R2, R0, 0x3, RZ, 0xc0, !PT ;  /* 0x0000000300027812 */ /* 0x001fe400078ec0ff */
[----:B------:R-:W-:-:S05]  /*0b80*/  SHF.R.U32.HI R9, RZ, 0x2, R0 ;  /* 0x00000002ff097819 */ /* 0x000fca0000011600 */
[----:B------:R-:W-:-:S03]  /*0b90*/  IMAD.WIDE.U32 R2, R9, UR4, R2 ;  /* 0x0000000409027c25 */ /* 0x000fc6000f8e0002 */
[----:B------:R-:W-:-:S04]  /*0ba0*/  LEA R8, P0, R2, UR5, 0x3 ;  /* 0x0000000502087c11 */ /* 0x000fc8000f8018ff */
[----:B------:R-:W-:Y:S01]  /*0bb0*/  LEA.HI.X R9, R2, UR6, R3, 0x3, P0 ;  /* 0x0000000602097c11 */ /* 0x000fe200080f1c03 */
[----:B------:R-:W-:-:S04]  /*0bc0*/  IMAD.U32 R3, RZ, RZ, UR4 ;  /* 0x00000004ff037e24 */ /* 0x000fc8000f8e00ff */
[----:B------:R-:W-:Y:S01]  /*0bd0*/  IMAD.WIDE.U32 R2, R3, 0x40, R8 ;  /* 0x0000004003027825 */ /* 0x000fe200078e0008 */
[----:B--2---:R-:W-:Y:S04]  /*0be0*/  STG.E.64 desc[UR14][R8.64], R16 ;  /* 0x0000001008007986 */ /* 0x004fe8000c101b0e */
[----:B------:R-:W-:Y:S04]  /*0bf0*/  STG.E.64 desc[UR14][R2.64], R18 ;  /* 0x0000001202007986 */ /* 0x000fe8000c101b0e */
[----:B------:R-:W-:Y:S04]  /*0c00*/  STG.E.64 desc[UR14][R8.64+0x20], R4 ;  /* 0x0000200408007986 */ /* 0x000fe8000c101b0e */
[----:B------:R-:W-:Y:S01]  /*0c10*/  STG.E.64 desc[UR14][R2.64+0x20], R6 ;  /* 0x0000200602007986 */ /* 0x000fe2000c101b0e */
[----:B------:R-:W-:Y:S05]  /*0c20*/  EXIT ;  /* 0x000000000000794d */ /* 0x000fea0003800000 */
.L_x_4:
[----:B------:R-:W-:-:S00]  /*0c30*/  BRA `(.L_x_4) ;  /* 0xfffffffc00fc7947 */ /* 0x000fc0000383ffff */
[----:B------:R-:W-:-:S00]  /*0c40*/  NOP ;  /* 0x0000000000007918 */ /* 0x000fc00000000000 */
        /* <DEDUP_REMOVED lines=11> */
.L_x_6:


//--------------------- .text._Z11init_matrixP6__halfS0_i --------------------------
	.section	.text._Z11init_matrixP6__halfS0_i,"ax",@progbits
	.align	128
        .global         _Z11init_matrixP6__halfS0_i
        .type           _Z11init_matrixP6__halfS0_i,@function
        .size           _Z11init_matrixP6__halfS0_i,(.L_x_7 - _Z11init_matrixP6__halfS0_i)
        .other          _Z11init_matrixP6__halfS0_i,@"STO_CUDA_ENTRY STV_DEFAULT"
_Z11init_matrixP6__halfS0_i:
.text._Z11init_matrixP6__halfS0_i:
[----:B------:R-:W-:Y:S01]  /*0000*/  LDC R1, c[0x0][0x37c] ;  /* 0x0000df00ff017b82 */ /* 0x000fe20000000800 */
[----:B------:R-:W0:Y:S07]  /*0010*/  S2R R3, SR_TID.Y ;  /* 0x0000000000037919 */ /* 0x000e2e0000002200 */
[----:B------:R-:W0:Y:S01]  /*0020*/  LDC R0, c[0x0][0x364] ;  /* 0x0000d900ff007b82 */ /* 0x000e220000000800 */
[----:B------:R-:W1:Y:S01]  /*0030*/  LDCU UR6, c[0x0][0x390] ;  /* 0x00007200ff0677ac */ /* 0x000e620008000800 */
[----:B------:R-:W2:Y:S06]  /*0040*/  S2R R2, SR_TID.X ;  /* 0x0000000000027919 */ /* 0x000eac0000002100 */
[----:B------:R-:W0:Y:S08]  /*0050*/  S2UR UR4, SR_CTAID.Y ;  /* 0x00000000000479c3 */ /* 0x000e300000002600 */
[----:B------:R-:W2:Y:S08]  /*0060*/  S2UR UR5, SR_CTAID.X ;  /* 0x00000000000579c3 */ /* 0x000eb00000002500 */
[----:B------:R-:W2:Y:S01]  /*0070*/  LDC R7, c[0x0][0x360] ;  /* 0x0000d800ff077b82 */ /* 0x000ea20000000800 */
[----:B0-----:R-:W-:-:S02]  /*0080*/  IMAD R0, R0, UR4, R3 ;  /* 0x0000000400007c24 */ /* 0x001fc4000f8e0203 */
[----:B--2---:R-:W-:-:S05]  /*0090*/  IMAD R7, R7, UR5, R2 ;  /* 0x0000000507077c24 */ /* 0x004fca000f8e0202 */
[----:B------:R-:W-:-:S04]  /*00a0*/  VIMNMX R2, PT, PT, R0, R7, !PT ;  /* 0x0000000700027248 */ /* 0x000fc80007fe0100 */
[----:B-1----:R-:W-:-:S13]  /*00b0*/  ISETP.GE.AND P0, PT, R2, UR6, PT ;  /* 0x0000000602007c0c */ /* 0x002fda000bf06270 */
[----:B------:R-:W-:Y:S05]  /*00c0*/  @P0 EXIT ;  /* 0x000000000000094d */ /* 0x000fea0003800000 */
[----:B------:R-:W0:Y:S01]  /*00d0*/  LDC.64 R2, c[0x0][0x380] ;  /* 0x0000e000ff027b82 */ /* 0x000e220000000a00 */
[----:B------:R-:W1:Y:S01]  /*00e0*/  LDCU.64 UR4, c[0x0][0x358] ;  /* 0x00006b00ff0477ac */ /* 0x000e620008000a00 */
[----:B------:R-:W-:Y:S02]  /*00f0*/  HFMA2 R6, -RZ, RZ, 0, 1 ;  /* 0x00003c00ff067431 */ /* 0x000fe400000001ff */
[----:B------:R-:W-:-:S04]  /*0100*/  IMAD R7, R7, UR6, R0 ;  /* 0x0000000607077c24 */ /* 0x000fc8000f8e0200 */
[----:B------:R-:W2:Y:S01]  /*0110*/  LDC.64 R4, c[0x0][0x388] ;  /* 0x0000e200ff047b82 */ /* 0x000ea20000000a00 */
[----:B------:R-:W-:Y:S01]  /*0120*/  PRMT R0, R6, 0x7610, R0 ;  /* 0x0000761006007816 */ /* 0x000fe20000000000 */
[----:B0-----:R-:W-:-:S05]  /*0130*/  IMAD.WIDE R2, R7, 0x2, R2 ;  /* 0x0000000207027825 */ /* 0x001fca00078e0202 */
[----:B-1----:R-:W-:Y:S01]  /*0140*/  STG.E.U16 desc[UR4][R2.64], R0 ;  /* 0x0000000002007986 */ /* 0x002fe2000c101504 */
[----:B--2---:R-:W-:-:S05]  /*0150*/  IMAD.WIDE R4, R7, 0x2, R4 ;  /* 0x0000000207047825 */ /* 0x004fca00078e0204 */
[----:B------:R-:W-:Y:S01]  /*0160*/  STG.E.U16 desc[UR4][R4.64], R0 ;  /* 0x0000000004007986 */ /* 0x000fe2000c101504 */
[----:B------:R-:W-:Y:S05]  /*0170*/  EXIT ;  /* 0x000000000000794d */ /* 0x000fea0003800000 */
.L_x_5:
        /* <DEDUP_REMOVED lines=16> */
.L_x_7:


//--------------------- .nv.shared.reserved.0     --------------------------
	.section	.nv.shared.reserved.0,"aw",@nobits
	.weak		__nv_reservedSMEM_offset_0_alias
	.size		__nv_reservedSMEM_offset_0_alias, 0, 64
	.other		__nv_reservedSMEM_offset_0_alias,@"STO_CUDA_RESERVED_SHARED STV_DEFAULT"
__nv_reservedSMEM_offset_0_alias:
	.zero		0
	.zero		64


//--------------------- .nv.constant0._Z11matmul_wmmaP6__halfS0_Pfi --------------------------
	.section	.nv.constant0._Z11matmul_wmmaP6__halfS0_Pfi,"a",@progbits
	.sectionflags	@""
	.align	4
.nv.constant0._Z11matmul_wmmaP6__halfS0_Pfi:
	.zero		924


//--------------------- .nv.constant0._Z11init_matrixP6__halfS0_i --------------------------
	.section	.nv.constant0._Z11init_matrixP6__halfS0_i,"a",@progbits
	.sectionflags	@""
	.align	4
.nv.constant0._Z11init_matrixP6__halfS0_i:
	.zero		916


//--------------------- SYMBOLS --------------------------

	.type		.nv.reservedSmem.offset0,@object
	.size		.nv.reservedSmem.offset0,0x4
